//
// Generated by NVIDIA NVVM Compiler
//
// Compiler Build ID: CL-36424714
// Cuda compilation tools, release 13.0, V13.0.88
// Based on NVVM 20.0.0
//

.version 9.0
.target sm_100
.address_size 64

	// .globl	_Z22quantum_simulation_gpuPKfS0_Pfii

.visible .entry _Z22quantum_simulation_gpuPKfS0_Pfii(
	.param .u64 .ptr .align 1 _Z22quantum_simulation_gpuPKfS0_Pfii_param_0,
	.param .u64 .ptr .align 1 _Z22quantum_simulation_gpuPKfS0_Pfii_param_1,
	.param .u64 .ptr .align 1 _Z22quantum_simulation_gpuPKfS0_Pfii_param_2,
	.param .u32 _Z22quantum_simulation_gpuPKfS0_Pfii_param_3,
	.param .u32 _Z22quantum_simulation_gpuPKfS0_Pfii_param_4
)
{
	.reg .pred 	%p<3>;
	.reg .b32 	%r<11>;
	.reg .b32 	%f<13>;
	.reg .b64 	%rd<21>;

	ld.param.u64 	%rd5, [_Z22quantum_simulation_gpuPKfS0_Pfii_param_0];
	ld.param.u64 	%rd6, [_Z22quantum_simulation_gpuPKfS0_Pfii_param_1];
	ld.param.u64 	%rd7, [_Z22quantum_simulation_gpuPKfS0_Pfii_param_2];
	ld.param.u32 	%r2, [_Z22quantum_simulation_gpuPKfS0_Pfii_param_3];
	ld.param.u32 	%r3, [_Z22quantum_simulation_gpuPKfS0_Pfii_param_4];
	cvta.to.global.u64 	%rd1, %rd7;
	cvta.to.global.u64 	%rd2, %rd6;
	cvta.to.global.u64 	%rd3, %rd5;
	mov.u32 	%r4, %ntid.x;
	mov.u32 	%r5, %ctaid.x;
	mov.u32 	%r6, %tid.x;
	mad.lo.s32 	%r1, %r4, %r5, %r6;
	mov.b32 	%r7, 1;
	shl.b32 	%r8, %r7, %r2;
	cvt.s64.s32 	%rd4, %r8;
	setp.gt.s32 	%p1, %r1, %r3;
	@%p1 bra 	$L__BB0_4;
	cvt.u32.u64 	%r9, %rd4;
	and.b32  	%r10, %r9, %r1;
	setp.eq.s32 	%p2, %r10, 0;
	@%p2 bra 	$L__BB0_3;
	ld.global.f32 	%f1, [%rd3+8];
	cvt.s64.s32 	%rd8, %r1;
	sub.s64 	%rd9, %rd8, %rd4;
	shl.b64 	%rd10, %rd9, 2;
	add.s64 	%rd11, %rd2, %rd10;
	ld.global.f32 	%f2, [%rd11];
	ld.global.f32 	%f3, [%rd3+12];
	shl.b64 	%rd12, %rd4, 2;
	add.s64 	%rd13, %rd11, %rd12;
	ld.global.f32 	%f4, [%rd13];
	mul.f32 	%f5, %f3, %f4;
	fma.rn.f32 	%f6, %f1, %f2, %f5;
	mul.wide.s32 	%rd14, %r1, 4;
	add.s64 	%rd15, %rd1, %rd14;
	st.global.f32 	[%rd15], %f6;
	bra.uni 	$L__BB0_4;
$L__BB0_3:
	ld.global.f32 	%f7, [%rd3];
	mul.wide.s32 	%rd16, %r1, 4;
	add.s64 	%rd17, %rd2, %rd16;
	ld.global.f32 	%f8, [%rd17];
	ld.global.f32 	%f9, [%rd3+4];
	shl.b64 	%rd18, %rd4, 2;
	add.s64 	%rd19, %rd17, %rd18;
	ld.global.f32 	%f10, [%rd19];
	mul.f32 	%f11, %f9, %f10;
	fma.rn.f32 	%f12, %f7, %f8, %f11;
	add.s64 	%rd20, %rd1, %rd16;
	st.global.f32 	[%rd20], %f12;
$L__BB0_4:
	ret;

}


// ===== COMPILED SASS (sm_100) =====

	.target	sm_100

	.elftype	@"ET_EXEC"


//--------------------- .note.nv.tkinfo           --------------------------
	.section	.note.nv.tkinfo,"",@"SHT_NOTE"
	.sectionflags	@"SHF_NOTE_NV_TKINFO"
	.tkinfo
        /*0018*/ 	.word	0x00000002
        /*0030*/ 	.string	""
        /*0030*/ 	.string	"ptxas"
        /*0030*/ 	.string	"Cuda compilation tools, release 13.0, V13.0.88"
        /*0030*/ 	.string	"Build cuda_13.0.r13.0/compiler.36424714_0"
        /*0030*/ 	.string	"-arch sm_100 -m 64 "



//--------------------- .note.nv.cuinfo           --------------------------
	.section	.note.nv.cuinfo,"",@"SHT_NOTE"
	.sectionflags	@"SHF_NOTE_NV_CUINFO"
        /*0018*/ 	.short	0x0002
        /*001a*/ 	.short	0x0064
        /*001c*/ 	.short	0x0082
	.zero		2


//--------------------- .nv.info                  --------------------------
	.section	.nv.info,"",@"SHT_CUDA_INFO"
	.align	4


	//----- nvinfo : EIATTR_REGCOUNT
	.align		4
        /*0000*/ 	.byte	0x04, 0x2f
        /*0002*/ 	.short	(.L_1 - .L_0)
	.align		4
.L_0:
        /*0004*/ 	.word	index@(_Z22quantum_simulation_gpuPKfS0_Pfii)
        /*0008*/ 	.word	0x0000000e


	//----- nvinfo : EIATTR_FRAME_SIZE
	.align		4
.L_1:
        /*000c*/ 	.byte	0x04, 0x11
        /*000e*/ 	.short	(.L_3 - .L_2)
	.align		4
.L_2:
        /*0010*/ 	.word	index@(_Z22quantum_simulation_gpuPKfS0_Pfii)
        /*0014*/ 	.word	0x00000000


	//----- nvinfo : EIATTR_MIN_STACK_SIZE
	.align		4
.L_3:
        /*0018*/ 	.byte	0x04, 0x12
        /*001a*/ 	.short	(.L_5 - .L_4)
	.align		4
.L_4:
        /*001c*/ 	.word	index@(_Z22quantum_simulation_gpuPKfS0_Pfii)
        /*0020*/ 	.word	0x00000000
.L_5:


//--------------------- .nv.compat                --------------------------
	.section	.nv.compat,"",@"SHT_CUDA_COMPAT_INFO"
	.align	4
        /*0000*/ 	.byte	0x02, 0x09, 0x00, 0x00, 0x02, 0x02, 0x01, 0x00, 0x02, 0x05, 0x05, 0x00, 0x03, 0x07, 0x01, 0x01
        /*0010*/ 	.byte	0x02, 0x03, 0x00, 0x00, 0x02, 0x06, 0x01, 0x00, 0x04, 0x0b, 0x08, 0x00, 0x09, 0x00, 0x00, 0x00
        /*0020*/ 	.byte	0x00, 0x00, 0x00, 0x00


//--------------------- .nv.info._Z22quantum_simulation_gpuPKfS0_Pfii --------------------------
	.section	.nv.info._Z22quantum_simulation_gpuPKfS0_Pfii,"",@"SHT_CUDA_INFO"
	.sectionflags	@""
	.align	4


	//----- nvinfo : EIATTR_CUDA_API_VERSION
	.align		4
        /*0000*/ 	.byte	0x04, 0x37
        /*0002*/ 	.short	(.L_7 - .L_6)
.L_6:
        /*0004*/ 	.word	0x00000082


	//----- nvinfo : EIATTR_KPARAM_INFO
	.align		4
.L_7:
        /*0008*/ 	.byte	0x04, 0x17
        /*000a*/ 	.short	(.L_9 - .L_8)
.L_8:
        /*000c*/ 	.word	0x00000000
        /*0010*/ 	.short	0x0004
        /*0012*/ 	.short	0x001c
        /*0014*/ 	.byte	0x00, 0xf0, 0x11, 0x00


	//----- nvinfo : EIATTR_KPARAM_INFO
	.align		4
.L_9:
        /*0018*/ 	.byte	0x04, 0x17
        /*001a*/ 	.short	(.L_11 - .L_10)
.L_10:
        /*001c*/ 	.word	0x00000000
        /*0020*/ 	.short	0x0003
        /*0022*/ 	.short	0x0018
        /*0024*/ 	.byte	0x00, 0xf0, 0x11, 0x00


	//----- nvinfo : EIATTR_KPARAM_INFO
	.align		4
.L_11:
        /*0028*/ 	.byte	0x04, 0x17
        /*002a*/ 	.short	(.L_13 - .L_12)
.L_12:
        /*002c*/ 	.word	0x00000000
        /*0030*/ 	.short	0x0002
        /*0032*/ 	.short	0x0010
        /*0034*/ 	.byte	0x00, 0xf5, 0x21, 0x00


	//----- nvinfo : EIATTR_KPARAM_INFO
	.align		4
.L_13:
        /*0038*/ 	.byte	0x04, 0x17
        /*003a*/ 	.short	(.L_15 - .L_14)
.L_14:
        /*003c*/ 	.word	0x00000000
        /*0040*/ 	.short	0x0001
        /*0042*/ 	.short	0x0008
        /*0044*/ 	.byte	0x00, 0xf5, 0x21, 0x00


	//----- nvinfo : EIATTR_KPARAM_INFO
	.align		4
.L_15:
        /*0048*/ 	.byte	0x04, 0x17
        /*004a*/ 	.short	(.L_17 - .L_16)
.L_16:
        /*004c*/ 	.word	0x00000000
        /*0050*/ 	.short	0x0000
        /*0052*/ 	.short	0x0000
        /*0054*/ 	.byte	0x00, 0xf5, 0x21, 0x00


	//----- nvinfo : EIATTR_SPARSE_MMA_MASK
	.align		4
.L_17:
        /*0058*/ 	.byte	0x03, 0x50
        /*005a*/ 	.short	0x0000


	//----- nvinfo : EIATTR_MAXREG_COUNT
	.align		4
        /*005c*/ 	.byte	0x03, 0x1b
        /*005e*/ 	.short	0x00ff


	//----- nvinfo : EIATTR_MERCURY_ISA_VERSION
	.align		4
        /*0060*/ 	.byte	0x03, 0x5f
        /*0062*/ 	.short	0x0101


	//----- nvinfo : EIATTR_VRC_CTA_INIT_COUNT
	.align		4
        /*0064*/ 	.byte	0x02, 0x4a
	.zero		1
	.zero		1


	//----- nvinfo : EIATTR_EXIT_INSTR_OFFSETS
	.align		4
        /*0068*/ 	.byte	0x04, 0x1c
        /*006a*/ 	.short	(.L_19 - .L_18)


	//   ....[0]....
.L_18:
        /*006c*/ 	.word	0x00000090


	//   ....[1]....
        /*0070*/ 	.word	0x000001f0


	//   ....[2]....
        /*0074*/ 	.word	0x000002e0


	//----- nvinfo : EIATTR_CRS_STACK_SIZE
	.align		4
.L_19:
        /*0078*/ 	.byte	0x04, 0x1e
        /*007a*/ 	.short	(.L_21 - .L_20)
.L_20:
        /*007c*/ 	.word	0x00000000


	//----- nvinfo : EIATTR_CBANK_PARAM_SIZE
	.align		4
.L_21:
        /*0080*/ 	.byte	0x03, 0x19
        /*0082*/ 	.short	0x0020


	//----- nvinfo : EIATTR_PARAM_CBANK
	.align		4
        /*0084*/ 	.byte	0x04, 0x0a
        /*0086*/ 	.short	(.L_23 - .L_22)
	.align		4
.L_22:
        /*0088*/ 	.word	index@(.nv.constant0._Z22quantum_simulation_gpuPKfS0_Pfii)
        /*008c*/ 	.short	0x0380
        /*008e*/ 	.short	0x0020


	//----- nvinfo : EIATTR_SW_WAR
	.align		4
.L_23:
        /*0090*/ 	.byte	0x04, 0x36
        /*0092*/ 	.short	(.L_25 - .L_24)
.L_24:
        /*0094*/ 	.word	0x00000008
.L_25:


//--------------------- .nv.callgraph             --------------------------
	.section	.nv.callgraph,"",@"SHT_CUDA_CALLGRAPH"
	.align	4
	.sectionentsize	8
	.align		4
        /*0000*/ 	.word	0x00000000
	.align		4
        /*0004*/ 	.word	0xffffffff
	.align		4
        /*0008*/ 	.word	0x00000000
	.align		4
        /*000c*/ 	.word	0xfffffffe
	.align		4
        /*0010*/ 	.word	0x00000000
	.align		4
        /*0014*/ 	.word	0xfffffffd
	.align		4
        /*0018*/ 	.word	0x00000000
	.align		4
        /*001c*/ 	.word	0xfffffffc


//--------------------- .text._Z22quantum_simulation_gpuPKfS0_Pfii --------------------------
	.section	.text._Z22quantum_simulation_gpuPKfS0_Pfii,"ax",@progbits
	.align	128
        .global         _Z22quantum_simulation_gpuPKfS0_Pfii
        .type           _Z22quantum_simulation_gpuPKfS0_Pfii,@function
        .size           _Z22quantum_simulation_gpuPKfS0_Pfii,(.L_x_2 - _Z22quantum_simulation_gpuPKfS0_Pfii)
        .other          _Z22quantum_simulation_gpuPKfS0_Pfii,@"STO_CUDA_ENTRY STV_DEFAULT"
_Z22quantum_simulation_gpuPKfS0_Pfii:
.text._Z22quantum_simulation_gpuPKfS0_Pfii:
[----:B------:R-:W-:Y:S01]  /*0000*/  LDC R1, c[0x0][0x37c] ;  /* 0x0000df00ff017b82 */ /* 0x000fe20000000800 */
[----:B------:R-:W0:Y:S01]  /*0010*/  S2R R0, SR_CTAID.X ;  /* 0x0000000000007919 */ /* 0x000e220000002500 */
[----:B------:R-:W0:Y:S01]  /*0020*/  LDCU UR4, c[0x0][0x360] ;  /* 0x00006c00ff0477ac */ /* 0x000e220008000800 */
[----:B------:R-:W-:Y:S01]  /*0030*/  IMAD.MOV.U32 R9, RZ, RZ, 0x1 ;  /* 0x00000001ff097424 */ /* 0x000fe200078e00ff */
[----:B------:R-:W0:Y:S01]  /*0040*/  S2R R3, SR_TID.X ;  /* 0x0000000000037919 */ /* 0x000e220000002100 */
[----:B------:R-:W1:Y:S03]  /*0050*/  LDCU.64 UR6, c[0x0][0x398] ;  /* 0x00007300ff0677ac */ /* 0x000e660008000a00 */
[----:B-1----:R-:W-:Y:S01]  /*0060*/  SHF.L.U32 R9, R9, UR6, RZ ;  /* 0x0000000609097c19 */ /* 0x002fe200080006ff */
[----:B0-----:R-:W-:-:S05]  /*0070*/  IMAD R0, R0, UR4, R3 ;  /* 0x0000000400007c24 */ /* 0x001fca000f8e0203 */
[----:B------:R-:W-:-:S13]  /*0080*/  ISETP.GT.AND P0, PT, R0, UR7, PT ;  /* 0x0000000700007c0c */ /* 0x000fda000bf04270 */
[----:B------:R-:W-:Y:S05]  /*0090*/  @P0 EXIT ;  /* 0x000000000000094d */ /* 0x000fea0003800000 */
[----:B------:R-:W-:Y:S01]  /*00a0*/  LOP3.LUT P0, RZ, R9, R0, RZ, 0xc0, !PT ;  /* 0x0000000009ff7212 */ /* 0x000fe2000780c0ff */
[----:B------:R-:W0:Y:S01]  /*00b0*/  LDCU.64 UR4, c[0x0][0x358] ;  /* 0x00006b00ff0477ac */ /* 0x000e220008000a00 */
[----:B------:R-:W-:-:S11]  /*00c0*/  SHF.R.S32.HI R11, RZ, 0x1f, R9 ;  /* 0x0000001fff0b7819 */ /* 0x000fd60000011409 */
[----:B------:R-:W-:Y:S05]  /*00d0*/  @!P0 BRA `(.L_x_0) ;  /* 0x0000000000488947 */ /* 0x000fea0003800000 */
[----:B------:R-:W1:Y:S01]  /*00e0*/  LDCU.64 UR6, c[0x0][0x388] ;  /* 0x00007100ff0677ac */ /* 0x000e620008000a00 */
[----:B------:R-:W0:Y:S01]  /*00f0*/  LDC.64 R4, c[0x0][0x380] ;  /* 0x0000e000ff047b82 */ /* 0x000e220000000a00 */
[----:B------:R-:W-:-:S04]  /*0100*/  IADD3 R2, P0, PT, R0, -R9, RZ ;  /* 0x8000000900027210 */ /* 0x000fc80007f1e0ff */
[----:B------:R-:W-:Y:S02]  /*0110*/  LEA.HI.X.SX32 R3, R0, ~R11, 0x1, P0 ;  /* 0x8000000b00037211 */ /* 0x000fe400000f0eff */
[----:B-1----:R-:W-:-:S04]  /*0120*/  LEA R6, P0, R2, UR6, 0x2 ;  /* 0x0000000602067c11 */ /* 0x002fc8000f8010ff */
[----:B------:R-:W-:Y:S02]  /*0130*/  LEA.HI.X R7, R2, UR7, R3, 0x2, P0 ;  /* 0x0000000702077c11 */ /* 0x000fe400080f1403 */
[C---:B------:R-:W-:Y:S01]  /*0140*/  LEA R8, P0, R9.reuse, R6, 0x2 ;  /* 0x0000000609087211 */ /* 0x040fe200078010ff */
[----:B0-----:R-:W2:Y:S01]  /*0150*/  LDG.E R10, desc[UR4][R4.64+0x8] ;  /* 0x00000804040a7981 */ /* 0x001ea2000c1e1900 */
[----:B------:R-:W0:Y:S02]  /*0160*/  LDC.64 R2, c[0x0][0x390] ;  /* 0x0000e400ff027b82 */ /* 0x000e240000000a00 */
[----:B------:R-:W-:Y:S02]  /*0170*/  LEA.HI.X R9, R9, R7, R11, 0x2, P0 ;  /* 0x0000000709097211 */ /* 0x000fe400000f140b */
[----:B------:R-:W3:Y:S04]  /*0180*/  LDG.E R11, desc[UR4][R4.64+0xc] ;  /* 0x00000c04040b7981 */ /* 0x000ee8000c1e1900 */
[----:B------:R-:W3:Y:S04]  /*0190*/  LDG.E R8, desc[UR4][R8.64] ;  /* 0x0000000408087981 */ /* 0x000ee8000c1e1900 */
[----:B------:R-:W2:Y:S01]  /*01a0*/  LDG.E R7, desc[UR4][R6.64] ;  /* 0x0000000406077981 */ /* 0x000ea2000c1e1900 */
[----:B0-----:R-:W-:-:S04]  /*01b0*/  IMAD.WIDE R2, R0, 0x4, R2 ;  /* 0x0000000400027825 */ /* 0x001fc800078e0202 */
[----:B---3--:R-:W-:-:S04]  /*01c0*/  FMUL R11, R11, R8 ;  /* 0x000000080b0b7220 */ /* 0x008fc80000400000 */
[----:B--2---:R-:W-:-:S05]  /*01d0*/  FFMA R11, R10, R7, R11 ;  /* 0x000000070a0b7223 */ /* 0x004fca000000000b */
[----:B------:R-:W-:Y:S01]  /*01e0*/  STG.E desc[UR4][R2.64], R11 ;  /* 0x0000000b02007986 */ /* 0x000fe2000c101904 */
[----:B------:R-:W-:Y:S05]  /*01f0*/  EXIT ;  /* 0x000000000000794d */ /* 0x000fea0003800000 */
.L_x_0:
[----:B------:R-:W1:Y:S08]  /*0200*/  LDC.64 R2, c[0x0][0x388] ;  /* 0x0000e200ff027b82 */ /* 0x000e700000000a00 */
[----:B------:R-:W0:Y:S01]  /*0210*/  LDC.64 R6, c[0x0][0x380] ;  /* 0x0000e000ff067b82 */ /* 0x000e220000000a00 */
[----:B-1----:R-:W-:-:S03]  /*0220*/  IMAD.WIDE R2, R0, 0x4, R2 ;  /* 0x0000000400027825 */ /* 0x002fc600078e0202 */
[C---:B------:R-:W-:Y:S01]  /*0230*/  LEA R4, P0, R9.reuse, R2, 0x2 ;  /* 0x0000000209047211 */ /* 0x040fe200078010ff */
[----:B0-----:R-:W2:Y:S03]  /*0240*/  LDG.E R10, desc[UR4][R6.64] ;  /* 0x00000004060a7981 */ /* 0x001ea6000c1e1900 */
[----:B------:R-:W-:Y:S02]  /*0250*/  LEA.HI.X R5, R9, R3, R11, 0x2, P0 ;  /* 0x0000000309057211 */ /* 0x000fe400000f140b */
[----:B------:R-:W0:Y:S01]  /*0260*/  LDC.64 R8, c[0x0][0x390] ;  /* 0x0000e400ff087b82 */ /* 0x000e220000000a00 */
        /* <DEDUP_REMOVED lines=8> */
.L_x_1:
[----:B------:R-:W-:-:S00]  /*02f0*/  BRA `(.L_x_1) ;  /* 0xfffffffc00fc7947 */ /* 0x000fc0000383ffff */
[----:B------:R-:W-:-:S00]  /*0300*/  NOP ;  /* 0x0000000000007918 */ /* 0x000fc00000000000 */
[----:B------:R-:W-:-:S00]  /*0310*/  NOP ;  /* 0x0000000000007918 */ /* 0x000fc00000000000 */
[----:B------:R-:W-:-:S00]  /*0320*/  NOP ;  /* 0x0000000000007918 */ /* 0x000fc00000000000 */
[----:B------:R-:W-:-:S00]  /*0330*/  NOP ;  /* 0x0000000000007918 */ /* 0x000fc00000000000 */
[----:B------:R-:W-:-:S00]  /*0340*/  NOP ;  /* 0x0000000000007918 */ /* 0x000fc00000000000 */
[----:B------:R-:W-:-:S00]  /*0350*/  NOP ;  /* 0x0000000000007918 */ /* 0x000fc00000000000 */
[----:B------:R-:W-:-:S00]  /*0360*/  NOP ;  /* 0x0000000000007918 */ /* 0x000fc00000000000 */
[----:B------:R-:W-:-:S00]  /*0370*/  NOP ;  /* 0x0000000000007918 */ /* 0x000fc00000000000 */
.L_x_2:


//--------------------- .nv.shared.reserved.0     --------------------------
	.section	.nv.shared.reserved.0,"aw",@nobits
	.weak		__nv_reservedSMEM_offset_0_alias
	.size		__nv_reservedSMEM_offset_0_alias, 0, 64
	.other		__nv_reservedSMEM_offset_0_alias,@"STO_CUDA_RESERVED_SHARED STV_DEFAULT"
__nv_reservedSMEM_offset_0_alias:
	.zero		0
	.zero		64


//--------------------- .nv.constant0._Z22quantum_simulation_gpuPKfS0_Pfii --------------------------
	.section	.nv.constant0._Z22quantum_simulation_gpuPKfS0_Pfii,"a",@progbits
	.sectionflags	@""
	.align	4
.nv.constant0._Z22quantum_simulation_gpuPKfS0_Pfii:
	.zero		928


//--------------------- SYMBOLS --------------------------

	.type		.nv.reservedSmem.offset0,@object
	.size		.nv.reservedSmem.offset0,0x4
